//
// Generated by NVIDIA NVVM Compiler
//
// Compiler Build ID: CL-36424714
// Cuda compilation tools, release 13.0, V13.0.88
// Based on NVVM 20.0.0
//

.version 9.0
.target sm_100
.address_size 64

	// .globl	_Z11null_kernelv

.visible .entry _Z11null_kernelv()
{


	ret;

}


// ===== COMPILED SASS (sm_100) =====

	.target	sm_100

	.elftype	@"ET_EXEC"


//--------------------- .note.nv.tkinfo           --------------------------
	.section	.note.nv.tkinfo,"",@"SHT_NOTE"
	.sectionflags	@"SHF_NOTE_NV_TKINFO"
	.tkinfo
        /*0018*/ 	.word	0x00000002
        /*0030*/ 	.string	""
        /*0030*/ 	.string	"ptxas"
        /*0030*/ 	.string	"Cuda compilation tools, release 13.0, V13.0.88"
        /*0030*/ 	.string	"Build cuda_13.0.r13.0/compiler.36424714_0"
        /*0030*/ 	.string	"-arch sm_100 -m 64 "



//--------------------- .note.nv.cuinfo           --------------------------
	.section	.note.nv.cuinfo,"",@"SHT_NOTE"
	.sectionflags	@"SHF_NOTE_NV_CUINFO"
        /*0018*/ 	.short	0x0002
        /*001a*/ 	.short	0x0064
        /*001c*/ 	.short	0x0082
	.zero		2


//--------------------- .nv.info                  --------------------------
	.section	.nv.info,"",@"SHT_CUDA_INFO"
	.align	4


	//----- nvinfo : EIATTR_REGCOUNT
	.align		4
        /*0000*/ 	.byte	0x04, 0x2f
        /*0002*/ 	.short	(.L_1 - .L_0)
	.align		4
.L_0:
        /*0004*/ 	.word	index@(_Z11null_kernelv)
        /*0008*/ 	.word	0x00000004


	//----- nvinfo : EIATTR_FRAME_SIZE
	.align		4
.L_1:
        /*000c*/ 	.byte	0x04, 0x11
        /*000e*/ 	.short	(.L_3 - .L_2)
	.align		4
.L_2:
        /*0010*/ 	.word	index@(_Z11null_kernelv)
        /*0014*/ 	.word	0x00000000


	//----- nvinfo : EIATTR_MIN_STACK_SIZE
	.align		4
.L_3:
        /*0018*/ 	.byte	0x04, 0x12
        /*001a*/ 	.short	(.L_5 - .L_4)
	.align		4
.L_4:
        /*001c*/ 	.word	index@(_Z11null_kernelv)
        /*0020*/ 	.word	0x00000000
.L_5:


//--------------------- .nv.compat                --------------------------
	.section	.nv.compat,"",@"SHT_CUDA_COMPAT_INFO"
	.align	4
        /*0000*/ 	.byte	0x02, 0x09, 0x00, 0x00, 0x02, 0x02, 0x01, 0x00, 0x02, 0x05, 0x05, 0x00, 0x03, 0x07, 0x01, 0x01
        /*0010*/ 	.byte	0x02, 0x03, 0x00, 0x00, 0x02, 0x06, 0x01, 0x00, 0x04, 0x0b, 0x08, 0x00, 0x09, 0x00, 0x00, 0x00
        /*0020*/ 	.byte	0x00, 0x00, 0x00, 0x00


//--------------------- .nv.info._Z11null_kernelv --------------------------
	.section	.nv.info._Z11null_kernelv,"",@"SHT_CUDA_INFO"
	.sectionflags	@""
	.align	4


	//----- nvinfo : EIATTR_CUDA_API_VERSION
	.align		4
        /*0000*/ 	.byte	0x04, 0x37
        /*0002*/ 	.short	(.L_7 - .L_6)
.L_6:
        /*0004*/ 	.word	0x00000082


	//----- nvinfo : EIATTR_SPARSE_MMA_MASK
	.align		4
.L_7:
        /*0008*/ 	.byte	0x03, 0x50
        /*000a*/ 	.short	0x0000


	//----- nvinfo : EIATTR_MAXREG_COUNT
	.align		4
        /*000c*/ 	.byte	0x03, 0x1b
        /*000e*/ 	.short	0x00ff


	//----- nvinfo : EIATTR_MERCURY_ISA_VERSION
	.align		4
        /*0010*/ 	.byte	0x03, 0x5f
        /*0012*/ 	.short	0x0101


	//----- nvinfo : EIATTR_VRC_CTA_INIT_COUNT
	.align		4
        /*0014*/ 	.byte	0x02, 0x4a
	.zero		1
	.zero		1


	//----- nvinfo : EIATTR_EXIT_INSTR_OFFSETS
	.align		4
        /*0018*/ 	.byte	0x04, 0x1c
        /*001a*/ 	.short	(.L_9 - .L_8)


	//   ....[0]....
.L_8:
        /*001c*/ 	.word	0x00000010


	//----- nvinfo : EIATTR_SW_WAR
	.align		4
.L_9:
        /*0020*/ 	.byte	0x04, 0x36
        /*0022*/ 	.short	(.L_11 - .L_10)
.L_10:
        /*0024*/ 	.word	0x00000008
.L_11:


//--------------------- .nv.callgraph             --------------------------
	.section	.nv.callgraph,"",@"SHT_CUDA_CALLGRAPH"
	.align	4
	.sectionentsize	8
	.align		4
        /*0000*/ 	.word	0x00000000
	.align		4
        /*0004*/ 	.word	0xffffffff
	.align		4
        /*0008*/ 	.word	0x00000000
	.align		4
        /*000c*/ 	.word	0xfffffffe
	.align		4
        /*0010*/ 	.word	0x00000000
	.align		4
        /*0014*/ 	.word	0xfffffffd
	.align		4
        /*0018*/ 	.word	0x00000000
	.align		4
        /*001c*/ 	.word	0xfffffffc


//--------------------- .text._Z11null_kernelv    --------------------------
	.section	.text._Z11null_kernelv,"ax",@progbits
	.align	128
        .global         _Z11null_kernelv
        .type           _Z11null_kernelv,@function
        .size           _Z11null_kernelv,(.L_x_1 - _Z11null_kernelv)
        .other          _Z11null_kernelv,@"STO_CUDA_ENTRY STV_DEFAULT"
_Z11null_kernelv:
.text._Z11null_kernelv:
[----:B------:R-:W-:Y:S01]  /*0000*/  LDC R1, c[0x0][0x37c] ;  /* 0x0000df00ff017b82 */ /* 0x000fe20000000800 */
[----:B------:R-:W-:Y:S05]  /*0010*/  EXIT ;  /* 0x000000000000794d */ /* 0x000fea0003800000 */
.L_x_0:
[----:B------:R-:W-:-:S00]  /*0020*/  BRA `(.L_x_0) ;  /* 0xfffffffc00fc7947 */ /* 0x000fc0000383ffff */
[----:B------:R-:W-:-:S00]  /*0030*/  NOP ;  /* 0x0000000000007918 */ /* 0x000fc00000000000 */
        /* <DEDUP_REMOVED lines=12> */
.L_x_1:


//--------------------- .nv.shared.reserved.0     --------------------------
	.section	.nv.shared.reserved.0,"aw",@nobits
	.weak		__nv_reservedSMEM_offset_0_alias
	.size		__nv_reservedSMEM_offset_0_alias, 0, 64
	.other		__nv_reservedSMEM_offset_0_alias,@"STO_CUDA_RESERVED_SHARED STV_DEFAULT"
__nv_reservedSMEM_offset_0_alias:
	.zero		0
	.zero		64


//--------------------- .nv.constant0._Z11null_kernelv --------------------------
	.section	.nv.constant0._Z11null_kernelv,"a",@progbits
	.sectionflags	@""
	.align	4
.nv.constant0._Z11null_kernelv:
	.zero		896


//--------------------- SYMBOLS --------------------------

	.type		.nv.reservedSmem.offset0,@object
	.size		.nv.reservedSmem.offset0,0x4
